	.headerflags	@"EF_CUDA_TEXMODE_UNIFIED EF_CUDA_64BIT_ADDRESS EF_CUDA_ACCELERATORS EF_CUDA_SM90 EF_CUDA_VIRTUAL_SM(EF_CUDA_SM90)"
	.elftype	@"ET_EXEC"


//--------------------- .nv.info                  --------------------------
	.section	.nv.info,"",@"SHT_CUDA_INFO"
	.align	4


	//----- nvinfo : EIATTR_REGCOUNT
	.align		4
        /*0000*/ 	.byte	0x04, 0x2f
        /*0002*/ 	.short	(.L_3 - .L_2)
	.align		4
.L_2:
        /*0004*/ 	.word	index@(triton_poi_fused__native_batch_norm_legit_no_training_convolution_hardtanh_3)
        /*0008*/ 	.word	0x00000014


	//----- nvinfo : EIATTR_MIN_STACK_SIZE
	.align		4
.L_3:
        /*000c*/ 	.byte	0x04, 0x12
        /*000e*/ 	.short	(.L_5 - .L_4)
	.align		4
.L_4:
        /*0010*/ 	.word	index@(triton_poi_fused__native_batch_norm_legit_no_training_convolution_hardtanh_3)
        /*0014*/ 	.word	0x00000000


	//----- nvinfo : EIATTR_FRAME_SIZE
	.align		4
.L_5:
        /*0018*/ 	.byte	0x04, 0x11
        /*001a*/ 	.short	(.L_7 - .L_6)
	.align		4
.L_6:
        /*001c*/ 	.word	index@(triton_poi_fused__native_batch_norm_legit_no_training_convolution_hardtanh_3)
        /*0020*/ 	.word	0x00000000


	//----- nvinfo : EIATTR_MIN_STACK_SIZE
	.align		4
.L_7:
        /*0024*/ 	.byte	0x04, 0x12
        /*0026*/ 	.short	(.L_9 - .L_8)
	.align		4
.L_8:
        /*0028*/ 	.word	index@(triton_poi_fused__native_batch_norm_legit_no_training_convolution_hardtanh_3)
        /*002c*/ 	.word	0x00000000
.L_9:


//--------------------- .nv.info.triton_poi_fused__native_batch_norm_legit_no_training_convolution_hardtanh_3 --------------------------
	.section	.nv.info.triton_poi_fused__native_batch_norm_legit_no_training_convolution_hardtanh_3,"",@"SHT_CUDA_INFO"
	.sectionflags	@""
	.align	4


	//----- nvinfo : EIATTR_CUDA_API_VERSION
	.align		4
        /*0000*/ 	.byte	0x04, 0x37
        /*0002*/ 	.short	(.L_11 - .L_10)
.L_10:
        /*0004*/ 	.word	0x0000007c


	//----- nvinfo : EIATTR_KPARAM_INFO
	.align		4
.L_11:
        /*0008*/ 	.byte	0x04, 0x17
        /*000a*/ 	.short	(.L_13 - .L_12)
.L_12:
        /*000c*/ 	.word	0x00000000
        /*0010*/ 	.short	0x0007
        /*0012*/ 	.short	0x0038
        /*0014*/ 	.byte	0x00, 0xf0, 0x11, 0x00


	//----- nvinfo : EIATTR_KPARAM_INFO
	.align		4
.L_13:
        /*0018*/ 	.byte	0x04, 0x17
        /*001a*/ 	.short	(.L_15 - .L_14)
.L_14:
        /*001c*/ 	.word	0x00000000
        /*0020*/ 	.short	0x0006
        /*0022*/ 	.short	0x0030
        /*0024*/ 	.byte	0x00, 0xf4, 0x21, 0x00


	//----- nvinfo : EIATTR_KPARAM_INFO
	.align		4
.L_15:
        /*0028*/ 	.byte	0x04, 0x17
        /*002a*/ 	.short	(.L_17 - .L_16)
.L_16:
        /*002c*/ 	.word	0x00000000
        /*0030*/ 	.short	0x0005
        /*0032*/ 	.short	0x0028
        /*0034*/ 	.byte	0x00, 0xf4, 0x21, 0x00


	//----- nvinfo : EIATTR_KPARAM_INFO
	.align		4
.L_17:
        /*0038*/ 	.byte	0x04, 0x17
        /*003a*/ 	.short	(.L_19 - .L_18)
.L_18:
        /*003c*/ 	.word	0x00000000
        /*0040*/ 	.short	0x0004
        /*0042*/ 	.short	0x0020
        /*0044*/ 	.byte	0x00, 0xf4, 0x21, 0x00


	//----- nvinfo : EIATTR_KPARAM_INFO
	.align		4
.L_19:
        /*0048*/ 	.byte	0x04, 0x17
        /*004a*/ 	.short	(.L_21 - .L_20)
.L_20:
        /*004c*/ 	.word	0x00000000
        /*0050*/ 	.short	0x0003
        /*0052*/ 	.short	0x0018
        /*0054*/ 	.byte	0x00, 0xf4, 0x21, 0x00


	//----- nvinfo : EIATTR_KPARAM_INFO
	.align		4
.L_21:
        /*0058*/ 	.byte	0x04, 0x17
        /*005a*/ 	.short	(.L_23 - .L_22)
.L_22:
        /*005c*/ 	.word	0x00000000
        /*0060*/ 	.short	0x0002
        /*0062*/ 	.short	0x0010
        /*0064*/ 	.byte	0x00, 0xf4, 0x21, 0x00


	//----- nvinfo : EIATTR_KPARAM_INFO
	.align		4
.L_23:
        /*0068*/ 	.byte	0x04, 0x17
        /*006a*/ 	.short	(.L_25 - .L_24)
.L_24:
        /*006c*/ 	.word	0x00000000
        /*0070*/ 	.short	0x0001
        /*0072*/ 	.short	0x0008
        /*0074*/ 	.byte	0x00, 0xf4, 0x21, 0x00


	//----- nvinfo : EIATTR_KPARAM_INFO
	.align		4
.L_25:
        /*0078*/ 	.byte	0x04, 0x17
        /*007a*/ 	.short	(.L_27 - .L_26)
.L_26:
        /*007c*/ 	.word	0x00000000
        /*0080*/ 	.short	0x0000
        /*0082*/ 	.short	0x0000
        /*0084*/ 	.byte	0x00, 0xf4, 0x21, 0x00


	//----- nvinfo : EIATTR_SPARSE_MMA_MASK
	.align		4
.L_27:
        /*0088*/ 	.byte	0x03, 0x50
        /*008a*/ 	.short	0x0000


	//----- nvinfo : EIATTR_MAXREG_COUNT
	.align		4
        /*008c*/ 	.byte	0x03, 0x1b
        /*008e*/ 	.short	0x00ff


	//----- nvinfo : EIATTR_EXIT_INSTR_OFFSETS
	.align		4
        /*0090*/ 	.byte	0x04, 0x1c
        /*0092*/ 	.short	(.L_29 - .L_28)


	//   ....[0]....
.L_28:
        /*0094*/ 	.word	0x00000410


	//----- nvinfo : EIATTR_REQNTID
	.align		4
.L_29:
        /*0098*/ 	.byte	0x04, 0x10
        /*009a*/ 	.short	(.L_31 - .L_30)
.L_30:
        /*009c*/ 	.word	0x00000100
        /*00a0*/ 	.word	0x00000001
        /*00a4*/ 	.word	0x00000001


	//----- nvinfo : EIATTR_CBANK_PARAM_SIZE
	.align		4
.L_31:
        /*00a8*/ 	.byte	0x03, 0x19
        /*00aa*/ 	.short	0x003c


	//----- nvinfo : EIATTR_PARAM_CBANK
	.align		4
        /*00ac*/ 	.byte	0x04, 0x0a
        /*00ae*/ 	.short	(.L_33 - .L_32)
	.align		4
.L_32:
        /*00b0*/ 	.word	index@(.nv.constant0.triton_poi_fused__native_batch_norm_legit_no_training_convolution_hardtanh_3)
        /*00b4*/ 	.short	0x0210
        /*00b6*/ 	.short	0x003c


	//----- nvinfo : EIATTR_SW_WAR
	.align		4
.L_33:
        /*00b8*/ 	.byte	0x04, 0x36
        /*00ba*/ 	.short	(.L_35 - .L_34)
.L_34:
        /*00bc*/ 	.word	0x00000008
.L_35:


//--------------------- .nv.callgraph             --------------------------
	.section	.nv.callgraph,"",@"SHT_CUDA_CALLGRAPH"
	.align	4
	.sectionentsize	8
	.align		4
        /*0000*/ 	.word	0x00000000
	.align		4
        /*0004*/ 	.word	0xffffffff
	.align		4
        /*0008*/ 	.word	0x00000000
	.align		4
        /*000c*/ 	.word	0xfffffffe
	.align		4
        /*0010*/ 	.word	0x00000000
	.align		4
        /*0014*/ 	.word	0xfffffffd
	.align		4
        /*0018*/ 	.word	0x00000000
	.align		4
        /*001c*/ 	.word	0xfffffffc


//--------------------- .nv.constant4             --------------------------
	.section	.nv.constant4,"a",@progbits
	.align	8
	.align		8
.nv.constant4:
        /*0000*/ 	.dword	_$_str
	.align		8
        /*0008*/ 	.dword	_$_str_$_2


//--------------------- .text.triton_poi_fused__native_batch_norm_legit_no_training_convolution_hardtanh_3 --------------------------
	.section	.text.triton_poi_fused__native_batch_norm_legit_no_training_convolution_hardtanh_3,"ax",@progbits
	.align	128
        .global         triton_poi_fused__native_batch_norm_legit_no_training_convolution_hardtanh_3
        .type           triton_poi_fused__native_batch_norm_legit_no_training_convolution_hardtanh_3,@function
        .size           triton_poi_fused__native_batch_norm_legit_no_training_convolution_hardtanh_3,(.L_x_1 - triton_poi_fused__native_batch_norm_legit_no_training_convolution_hardtanh_3)
        .other          triton_poi_fused__native_batch_norm_legit_no_training_convolution_hardtanh_3,@"STO_CUDA_ENTRY STV_DEFAULT"
triton_poi_fused__native_batch_norm_legit_no_training_convolution_hardtanh_3:
.text.triton_poi_fused__native_batch_norm_legit_no_training_convolution_hardtanh_3:
[----:B------:R-:W-:Y:S01]  /*0000*/  LDC R1, c[0x0][0x28] ;  /* 0x00000a00ff017b82 */ /* 0x000fe20000000800 */
[----:B------:R-:W1:Y:S07]  /*0010*/  S2R R0, SR_TID.X ;  /* 0x0000000000007919 */ /* 0x000e6e0000002100 */
[----:B------:R-:W2:Y:S01]  /*0020*/  LDC.64 R12, c[0x0][0x228] ;  /* 0x00008a00ff0c7b82 */ /* 0x000ea20000000a00 */
[----:B------:R-:W-:Y:S01]  /*0030*/  ULDC.64 UR4, c[0x0][0x208] ;  /* 0x0000820000047ab9 */ /* 0x000fe20000000a00 */
[----:B------:R-:W3:Y:S06]  /*0040*/  S2R R5, SR_CTAID.X ;  /* 0x0000000000057919 */ /* 0x000eec0000002500 */
[----:B------:R-:W4:Y:S08]  /*0050*/  LDC.64 R8, c[0x0][0x218] ;  /* 0x00008600ff087b82 */ /* 0x000f300000000a00 */
[----:B------:R-:W5:Y:S08]  /*0060*/  LDC.64 R10, c[0x0][0x220] ;  /* 0x00008800ff0a7b82 */ /* 0x000f700000000a00 */
[----:B------:R-:W4:Y:S01]  /*0070*/  LDC.64 R14, c[0x0][0x230] ;  /* 0x00008c00ff0e7b82 */ /* 0x000f220000000a00 */
[----:B-1----:R-:W-:Y:S01]  /*0080*/  IMAD.SHL.U32 R0, R0, 0x2, RZ ;  /* 0x0000000200007824 */ /* 0x002fe200078e00ff */
[----:B---3--:R-:W-:-:S04]  /*0090*/  SHF.R.S32.HI R3, RZ, 0x16, R5 ;  /* 0x00000016ff037819 */ /* 0x008fc80000011405 */
[----:B------:R-:W-:Y:S02]  /*00a0*/  LOP3.LUT R0, R0, 0x1fe, RZ, 0xc0, !PT ;  /* 0x000001fe00007812 */ /* 0x000fe400078ec0ff */
[----:B------:R-:W-:-:S03]  /*00b0*/  SGXT R3, R3, 0x1 ;  /* 0x000000010303781a */ /* 0x000fc60000000200 */
[----:B------:R-:W-:Y:S02]  /*00c0*/  IMAD R0, R5, 0x200, R0 ;  /* 0x0000020005007824 */ /* 0x000fe400078e0200 */
[----:B------:R-:W1:Y:S03]  /*00d0*/  LDC.64 R4, c[0x0][0x238] ;  /* 0x00008e00ff047b82 */ /* 0x000e660000000a00 */
[----:B------:R-:W-:-:S04]  /*00e0*/  LEA.HI R3, R3, R0, RZ, 0xa ;  /* 0x0000000003037211 */ /* 0x000fc800078f50ff */
[----:B------:R-:W-:-:S04]  /*00f0*/  SHF.R.S32.HI R3, RZ, 0xa, R3 ;  /* 0x0000000aff037819 */ /* 0x000fc80000011403 */
[----:B------:R-:W-:-:S04]  /*0100*/  LEA.HI R2, R3, R3, RZ, 0x8 ;  /* 0x0000000303027211 */ /* 0x000fc800078f40ff */
[----:B------:R-:W-:-:S04]  /*0110*/  LOP3.LUT R2, R2, 0xffffff00, RZ, 0xc0, !PT ;  /* 0xffffff0002027812 */ /* 0x000fc800078ec0ff */
[----:B------:R-:W-:Y:S02]  /*0120*/  IADD3 R17, R3, -R2, RZ ;  /* 0x8000000203117210 */ /* 0x000fe40007ffe0ff */
[----:B------:R-:W3:Y:S03]  /*0130*/  LDC.64 R2, c[0x0][0x210] ;  /* 0x00008400ff027b82 */ /* 0x000ee60000000a00 */
[----:B--2---:R-:W-:-:S05]  /*0140*/  IMAD.WIDE R12, R17, 0x4, R12 ;  /* 0x00000004110c7825 */ /* 0x004fca00078e020c */
[----:B------:R2:W2:Y:S01]  /*0150*/  LDG.E.EL R16, desc[UR4][R12.64] ;  /* 0x000000040c107981 */ /* 0x0004a2000c2e1900 */
[----:B----4-:R-:W-:-:S04]  /*0160*/  IMAD.WIDE R8, R17, 0x4, R8 ;  /* 0x0000000411087825 */ /* 0x010fc800078e0208 */
[----:B-----5:R-:W-:Y:S02]  /*0170*/  IMAD.WIDE R10, R17, 0x4, R10 ;  /* 0x00000004110a7825 */ /* 0x020fe400078e020a */
[----:B------:R4:W5:Y:S04]  /*0180*/  LDG.E.EL R8, desc[UR4][R8.64] ;  /* 0x0000000408087981 */ /* 0x000968000c2e1900 */
[----:B------:R-:W5:Y:S01]  /*0190*/  LDG.E.EL R10, desc[UR4][R10.64] ;  /* 0x000000040a0a7981 */ /* 0x000f62000c2e1900 */
[----:B---3--:R-:W-:-:S05]  /*01a0*/  IMAD.WIDE R2, R0, 0x4, R2 ;  /* 0x0000000400027825 */ /* 0x008fca00078e0202 */
[----:B------:R-:W5:Y:S01]  /*01b0*/  LDG.E.64 R6, desc[UR4][R2.64] ;  /* 0x0000000402067981 */ /* 0x000f62000c1e1b00 */
[----:B0-2---:R-:W-:-:S04]  /*01c0*/  IMAD.WIDE R12, R17, 0x4, R14 ;  /* 0x00000004110c7825 */ /* 0x005fc800078e020e */
[----:B-1----:R-:W-:Y:S02]  /*01d0*/  IMAD.WIDE R4, R17, 0x4, R4 ;  /* 0x0000000411047825 */ /* 0x002fe400078e0204 */
[----:B------:R-:W2:Y:S04]  /*01e0*/  LDG.E.EL R12, desc[UR4][R12.64] ;  /* 0x000000040c0c7981 */ /* 0x000ea8000c2e1900 */
[----:B------:R0:W2:Y:S01]  /*01f0*/  LDG.E.EL R15, desc[UR4][R4.64] ;  /* 0x00000004040f7981 */ /* 0x0000a2000c2e1900 */
[----:B----4-:R-:W-:Y:S01]  /*0200*/  HFMA2.MMA R9, -RZ, RZ, 1.625, 0 ;  /* 0x3e800000ff097435 */ /* 0x010fe200000001ff */
[----:B------:R-:W-:-:S04]  /*0210*/  FADD R16, R16, 9.9999997473787516356e-06 ;  /* 0x3727c5ac10107421 */ /* 0x000fc80000000000 */
[----:B------:R-:W1:Y:S02]  /*0220*/  MUFU.SQRT R14, R16 ;  /* 0x00000010000e7308 */ /* 0x000e640000002000 */
[C---:B-1----:R-:W-:Y:S02]  /*0230*/  FSETP.GT.AND P0, PT, R14.reuse, 8.50705917302346158658e+37, PT ;  /* 0x7e8000000e00780b */ /* 0x042fe40003f04000 */
[----:B------:R-:W-:-:S11]  /*0240*/  FSETP.GEU.AND P1, PT, R14, 1.175494350822287508e-38, PT ;  /* 0x008000000e00780b */ /* 0x000fd60003f2e000 */
[----:B------:R-:W-:-:S04]  /*0250*/  @P0 FMUL R14, R14, 0.25 ;  /* 0x3e8000000e0e0820 */ /* 0x000fc80000400000 */
[----:B------:R-:W-:-:S06]  /*0260*/  @!P1 FMUL R14, R14, 16777216 ;  /* 0x4b8000000e0e9820 */ /* 0x000fcc0000400000 */
[----:B------:R-:W1:Y:S01]  /*0270*/  MUFU.RCP R14, R14 ;  /* 0x0000000e000e7308 */ /* 0x000e620000001000 */
[----:B------:R-:W-:Y:S01]  /*0280*/  FSEL R9, R9, 1, P0 ;  /* 0x3f80000009097808 */ /* 0x000fe20000000000 */
[--C-:B-----5:R-:W-:Y:S01]  /*0290*/  FADD R6, R6, R8.reuse ;  /* 0x0000000806067221 */ /* 0x120fe20000000000 */
[----:B------:R-:W-:-:S03]  /*02a0*/  FADD R7, R7, R8 ;  /* 0x0000000807077221 */ /* 0x000fc60000000000 */
[----:B------:R-:W-:Y:S01]  /*02b0*/  @!P1 FMUL R9, R9, 16777216 ;  /* 0x4b80000009099820 */ /* 0x000fe20000400000 */
[C---:B0-----:R-:W-:Y:S01]  /*02c0*/  FADD R4, -R10.reuse, R6 ;  /* 0x000000060a047221 */ /* 0x041fe20000000100 */
[----:B------:R-:W-:Y:S02]  /*02d0*/  FADD R10, -R10, R7 ;  /* 0x000000070a0a7221 */ /* 0x000fe40000000100 */
[----:B-1----:R-:W-:-:S04]  /*02e0*/  FMUL R9, R14, R9 ;  /* 0x000000090e097220 */ /* 0x002fc80000400000 */
[-C--:B------:R-:W-:Y:S01]  /*02f0*/  FMUL R8, R4, R9.reuse ;  /* 0x0000000904087220 */ /* 0x080fe20000400000 */
[----:B------:R-:W-:Y:S01]  /*0300*/  FMUL R10, R10, R9 ;  /* 0x000000090a0a7220 */ /* 0x000fe20000400000 */
[----:B------:R-:W0:Y:S02]  /*0310*/  LDC.64 R4, c[0x0][0x240] ;  /* 0x00009000ff047b82 */ /* 0x000e240000000a00 */
[C-C-:B--2---:R-:W-:Y:S01]  /*0320*/  FFMA R8, R12.reuse, R8, R15.reuse ;  /* 0x000000080c087223 */ /* 0x144fe2000000000f */
[----:B------:R-:W-:-:S04]  /*0330*/  FFMA R10, R12, R10, R15 ;  /* 0x0000000a0c0a7223 */ /* 0x000fc8000000000f */
[----:B------:R-:W-:Y:S02]  /*0340*/  FSETP.GTU.AND P0, PT, R8, RZ, PT ;  /* 0x000000ff0800720b */ /* 0x000fe40003f0c000 */
[----:B------:R-:W-:Y:S02]  /*0350*/  FSETP.GTU.AND P1, PT, R10, RZ, PT ;  /* 0x000000ff0a00720b */ /* 0x000fe40003f2c000 */
[----:B------:R-:W-:Y:S02]  /*0360*/  FSEL R8, R8, RZ, P0 ;  /* 0x000000ff08087208 */ /* 0x000fe40000000000 */
[----:B------:R-:W-:Y:S02]  /*0370*/  FSEL R9, R10, RZ, P1 ;  /* 0x000000ff0a097208 */ /* 0x000fe40000800000 */
[----:B------:R-:W-:Y:S02]  /*0380*/  FSETP.GEU.AND P2, PT, R8, 6, PT ;  /* 0x40c000000800780b */ /* 0x000fe40003f4e000 */
[----:B------:R-:W-:-:S02]  /*0390*/  FSETP.GEU.AND P3, PT, R9, 6, PT ;  /* 0x40c000000900780b */ /* 0x000fc40003f6e000 */
[----:B------:R-:W-:Y:S02]  /*03a0*/  FSETP.NAN.AND P0, PT, R8, R8, PT ;  /* 0x000000080800720b */ /* 0x000fe40003f08000 */
[----:B------:R-:W-:Y:S01]  /*03b0*/  FSETP.NAN.AND P1, PT, R9, R9, PT ;  /* 0x000000090900720b */ /* 0x000fe20003f28000 */
[----:B0-----:R-:W-:-:S06]  /*03c0*/  IMAD.WIDE R4, R0, 0x4, R4 ;  /* 0x0000000400047825 */ /* 0x001fcc00078e0204 */
[----:B------:R-:W-:Y:S02]  /*03d0*/  @P2 SEL R8, R8, 0x40c00000, P0 ;  /* 0x40c0000008082807 */ /* 0x000fe40000000000 */
[----:B------:R-:W-:Y:S01]  /*03e0*/  @P3 SEL R9, R9, 0x40c00000, P1 ;  /* 0x40c0000009093807 */ /* 0x000fe20000800000 */
[----:B------:R-:W-:Y:S04]  /*03f0*/  STG.E.64 desc[UR4][R2.64], R6 ;  /* 0x0000000602007986 */ /* 0x000fe8000c101b04 */
[----:B------:R-:W-:Y:S01]  /*0400*/  STG.E.64 desc[UR4][R4.64], R8 ;  /* 0x0000000804007986 */ /* 0x000fe2000c101b04 */
[----:B------:R-:W-:Y:S05]  /*0410*/  EXIT ;  /* 0x000000000000794d */ /* 0x000fea0003800000 */
.L_x_0:
[----:B------:R-:W-:-:S00]  /*0420*/  BRA `(.L_x_0) ;  /* 0xfffffffc00fc7947 */ /* 0x000fc0000383ffff */
[----:B------:R-:W-:-:S00]  /*0430*/  NOP ;  /* 0x0000000000007918 */ /* 0x000fc00000000000 */
        /* <DEDUP_REMOVED lines=12> */
.L_x_1:


//--------------------- .nv.global.init           --------------------------
	.section	.nv.global.init,"aw",@progbits
.nv.global.init:
	.type		_$_str,@object
	.size		_$_str,(_$_str_$_2 - _$_str)
_$_str:
        /*0000*/ 	.byte	0x5f, 0x5f, 0x43, 0x55, 0x44, 0x41, 0x5f, 0x46, 0x54, 0x5a, 0x00
	.type		_$_str_$_2,@object
	.size		_$_str_$_2,(.L_1 - _$_str_$_2)
_$_str_$_2:
        /*000b*/ 	.byte	0x5f, 0x5f, 0x43, 0x55, 0x44, 0x41, 0x5f, 0x50, 0x52, 0x45, 0x43, 0x5f, 0x53, 0x51, 0x52, 0x54
        /*001b*/ 	.byte	0x00
.L_1:


//--------------------- .nv.constant0.triton_poi_fused__native_batch_norm_legit_no_training_convolution_hardtanh_3 --------------------------
	.section	.nv.constant0.triton_poi_fused__native_batch_norm_legit_no_training_convolution_hardtanh_3,"a",@progbits
	.sectionflags	@""
	.align	4
.nv.constant0.triton_poi_fused__native_batch_norm_legit_no_training_convolution_hardtanh_3:
	.zero		588
